	.target	sm_100a

	.elftype	@"ET_EXEC"


//--------------------- .note.nv.tkinfo           --------------------------
	.section	.note.nv.tkinfo,"",@"SHT_NOTE"
	.sectionflags	@"SHF_NOTE_NV_TKINFO"
	.tkinfo
        /*0018*/ 	.word	0x00000002
        /*0030*/ 	.string	""
        /*0030*/ 	.string	"ptxas"
        /*0030*/ 	.string	"Cuda compilation tools, release 13.0, V13.0.88"
        /*0030*/ 	.string	"Build cuda_13.0.r13.0/compiler.36424714_0"
        /*0030*/ 	.string	"-arch sm_100a -m 64 "



//--------------------- .note.nv.cuinfo           --------------------------
	.section	.note.nv.cuinfo,"",@"SHT_NOTE"
	.sectionflags	@"SHF_NOTE_NV_CUINFO"
        /*0018*/ 	.short	0x0002
        /*001a*/ 	.short	0x0064
        /*001c*/ 	.short	0x0082
	.zero		2


//--------------------- .nv.info                  --------------------------
	.section	.nv.info,"",@"SHT_CUDA_INFO"
	.align	4


	//----- nvinfo : EIATTR_REGCOUNT
	.align		4
        /*0000*/ 	.byte	0x04, 0x2f
        /*0002*/ 	.short	(.L_20 - .L_19)
	.align		4
.L_19:
        /*0004*/ 	.word	index@(_ZN17fastertransformer21transform_mask_kernelEP7__half2PKS0_jjjjj)
        /*0008*/ 	.word	0x00000012


	//----- nvinfo : EIATTR_FRAME_SIZE
	.align		4
.L_20:
        /*000c*/ 	.byte	0x04, 0x11
        /*000e*/ 	.short	(.L_22 - .L_21)
	.align		4
.L_21:
        /*0010*/ 	.word	index@(_ZN17fastertransformer21transform_mask_kernelEP7__half2PKS0_jjjjj)
        /*0014*/ 	.word	0x00000000


	//----- nvinfo : EIATTR_REGCOUNT
	.align		4
.L_22:
        /*0018*/ 	.byte	0x04, 0x2f
        /*001a*/ 	.short	(.L_24 - .L_23)
	.align		4
.L_23:
        /*001c*/ 	.word	index@(_ZN17fastertransformer21transform_mask_kernelEP6__halfPKS0_jjjjj)
        /*0020*/ 	.word	0x00000014


	//----- nvinfo : EIATTR_FRAME_SIZE
	.align		4
.L_24:
        /*0024*/ 	.byte	0x04, 0x11
        /*0026*/ 	.short	(.L_26 - .L_25)
	.align		4
.L_25:
        /*0028*/ 	.word	index@(_ZN17fastertransformer21transform_mask_kernelEP6__halfPKS0_jjjjj)
        /*002c*/ 	.word	0x00000000


	//----- nvinfo : EIATTR_MIN_STACK_SIZE
	.align		4
.L_26:
        /*0030*/ 	.byte	0x04, 0x12
        /*0032*/ 	.short	(.L_28 - .L_27)
	.align		4
.L_27:
        /*0034*/ 	.word	index@(_ZN17fastertransformer21transform_mask_kernelEP6__halfPKS0_jjjjj)
        /*0038*/ 	.word	0x00000000


	//----- nvinfo : EIATTR_MIN_STACK_SIZE
	.align		4
.L_28:
        /*003c*/ 	.byte	0x04, 0x12
        /*003e*/ 	.short	(.L_30 - .L_29)
	.align		4
.L_29:
        /*0040*/ 	.word	index@(_ZN17fastertransformer21transform_mask_kernelEP7__half2PKS0_jjjjj)
        /*0044*/ 	.word	0x00000000
.L_30:


//--------------------- .nv.compat                --------------------------
	.section	.nv.compat,"",@"SHT_CUDA_COMPAT_INFO"
	.align	4
        /*0000*/ 	.byte	0x02, 0x09, 0x01, 0x00, 0x02, 0x02, 0x01, 0x00, 0x02, 0x05, 0x05, 0x00, 0x03, 0x07, 0x01, 0x01
        /*0010*/ 	.byte	0x02, 0x03, 0x00, 0x00, 0x02, 0x06, 0x01, 0x00, 0x04, 0x0b, 0x08, 0x00, 0x09, 0x00, 0x00, 0x00
        /*0020*/ 	.byte	0x00, 0x00, 0x00, 0x00


//--------------------- .nv.info._ZN17fastertransformer21transform_mask_kernelEP6__halfPKS0_jjjjj --------------------------
	.section	.nv.info._ZN17fastertransformer21transform_mask_kernelEP6__halfPKS0_jjjjj,"",@"SHT_CUDA_INFO"
	.sectionflags	@""
	.align	4


	//----- nvinfo : EIATTR_CUDA_API_VERSION
	.align		4
        /*0000*/ 	.byte	0x04, 0x37
        /*0002*/ 	.short	(.L_32 - .L_31)
.L_31:
        /*0004*/ 	.word	0x00000082


	//----- nvinfo : EIATTR_KPARAM_INFO
	.align		4
.L_32:
        /*0008*/ 	.byte	0x04, 0x17
        /*000a*/ 	.short	(.L_34 - .L_33)
.L_33:
        /*000c*/ 	.word	0x00000000
        /*0010*/ 	.short	0x0006
        /*0012*/ 	.short	0x0020
        /*0014*/ 	.byte	0x00, 0xf0, 0x11, 0x00


	//----- nvinfo : EIATTR_KPARAM_INFO
	.align		4
.L_34:
        /*0018*/ 	.byte	0x04, 0x17
        /*001a*/ 	.short	(.L_36 - .L_35)
.L_35:
        /*001c*/ 	.word	0x00000000
        /*0020*/ 	.short	0x0005
        /*0022*/ 	.short	0x001c
        /*0024*/ 	.byte	0x00, 0xf0, 0x11, 0x00


	//----- nvinfo : EIATTR_KPARAM_INFO
	.align		4
.L_36:
        /*0028*/ 	.byte	0x04, 0x17
        /*002a*/ 	.short	(.L_38 - .L_37)
.L_37:
        /*002c*/ 	.word	0x00000000
        /*0030*/ 	.short	0x0004
        /*0032*/ 	.short	0x0018
        /*0034*/ 	.byte	0x00, 0xf0, 0x11, 0x00


	//----- nvinfo : EIATTR_KPARAM_INFO
	.align		4
.L_38:
        /*0038*/ 	.byte	0x04, 0x17
        /*003a*/ 	.short	(.L_40 - .L_39)
.L_39:
        /*003c*/ 	.word	0x00000000
        /*0040*/ 	.short	0x0003
        /*0042*/ 	.short	0x0014
        /*0044*/ 	.byte	0x00, 0xf0, 0x11, 0x00


	//----- nvinfo : EIATTR_KPARAM_INFO
	.align		4
.L_40:
        /*0048*/ 	.byte	0x04, 0x17
        /*004a*/ 	.short	(.L_42 - .L_41)
.L_41:
        /*004c*/ 	.word	0x00000000
        /*0050*/ 	.short	0x0002
        /*0052*/ 	.short	0x0010
        /*0054*/ 	.byte	0x00, 0xf0, 0x11, 0x00


	//----- nvinfo : EIATTR_KPARAM_INFO
	.align		4
.L_42:
        /*0058*/ 	.byte	0x04, 0x17
        /*005a*/ 	.short	(.L_44 - .L_43)
.L_43:
        /*005c*/ 	.word	0x00000000
        /*0060*/ 	.short	0x0001
        /*0062*/ 	.short	0x0008
        /*0064*/ 	.byte	0x00, 0xf5, 0x21, 0x00


	//----- nvinfo : EIATTR_KPARAM_INFO
	.align		4
.L_44:
        /*0068*/ 	.byte	0x04, 0x17
        /*006a*/ 	.short	(.L_46 - .L_45)
.L_45:
        /*006c*/ 	.word	0x00000000
        /*0070*/ 	.short	0x0000
        /*0072*/ 	.short	0x0000
        /*0074*/ 	.byte	0x00, 0xf5, 0x21, 0x00


	//----- nvinfo : EIATTR_SPARSE_MMA_MASK
	.align		4
.L_46:
        /*0078*/ 	.byte	0x03, 0x50
        /*007a*/ 	.short	0x0000


	//----- nvinfo : EIATTR_MAXREG_COUNT
	.align		4
        /*007c*/ 	.byte	0x03, 0x1b
        /*007e*/ 	.short	0x00ff


	//----- nvinfo : EIATTR_MERCURY_ISA_VERSION
	.align		4
        /*0080*/ 	.byte	0x03, 0x5f
        /*0082*/ 	.short	0x0101


	//----- nvinfo : EIATTR_VRC_CTA_INIT_COUNT
	.align		4
        /*0084*/ 	.byte	0x02, 0x4a
	.zero		1
	.zero		1


	//----- nvinfo : EIATTR_EXIT_INSTR_OFFSETS
	.align		4
        /*0088*/ 	.byte	0x04, 0x1c
        /*008a*/ 	.short	(.L_48 - .L_47)


	//   ....[0]....
.L_47:
        /*008c*/ 	.word	0x00000920


	//----- nvinfo : EIATTR_CRS_STACK_SIZE
	.align		4
.L_48:
        /*0090*/ 	.byte	0x04, 0x1e
        /*0092*/ 	.short	(.L_50 - .L_49)
.L_49:
        /*0094*/ 	.word	0x00000000


	//----- nvinfo : EIATTR_CBANK_PARAM_SIZE
	.align		4
.L_50:
        /*0098*/ 	.byte	0x03, 0x19
        /*009a*/ 	.short	0x0024


	//----- nvinfo : EIATTR_PARAM_CBANK
	.align		4
        /*009c*/ 	.byte	0x04, 0x0a
        /*009e*/ 	.short	(.L_52 - .L_51)
	.align		4
.L_51:
        /*00a0*/ 	.word	index@(.nv.constant0._ZN17fastertransformer21transform_mask_kernelEP6__halfPKS0_jjjjj)
        /*00a4*/ 	.short	0x0380
        /*00a6*/ 	.short	0x0024


	//----- nvinfo : EIATTR_SW_WAR
	.align		4
.L_52:
        /*00a8*/ 	.byte	0x04, 0x36
        /*00aa*/ 	.short	(.L_54 - .L_53)
.L_53:
        /*00ac*/ 	.word	0x00000008
.L_54:


//--------------------- .nv.info._ZN17fastertransformer21transform_mask_kernelEP7__half2PKS0_jjjjj --------------------------
	.section	.nv.info._ZN17fastertransformer21transform_mask_kernelEP7__half2PKS0_jjjjj,"",@"SHT_CUDA_INFO"
	.sectionflags	@""
	.align	4


	//----- nvinfo : EIATTR_CUDA_API_VERSION
	.align		4
        /*0000*/ 	.byte	0x04, 0x37
        /*0002*/ 	.short	(.L_56 - .L_55)
.L_55:
        /*0004*/ 	.word	0x00000082


	//----- nvinfo : EIATTR_KPARAM_INFO
	.align		4
.L_56:
        /*0008*/ 	.byte	0x04, 0x17
        /*000a*/ 	.short	(.L_58 - .L_57)
.L_57:
        /*000c*/ 	.word	0x00000000
        /*0010*/ 	.short	0x0006
        /*0012*/ 	.short	0x0020
        /*0014*/ 	.byte	0x00, 0xf0, 0x11, 0x00


	//----- nvinfo : EIATTR_KPARAM_INFO
	.align		4
.L_58:
        /*0018*/ 	.byte	0x04, 0x17
        /*001a*/ 	.short	(.L_60 - .L_59)
.L_59:
        /*001c*/ 	.word	0x00000000
        /*0020*/ 	.short	0x0005
        /*0022*/ 	.short	0x001c
        /*0024*/ 	.byte	0x00, 0xf0, 0x11, 0x00


	//----- nvinfo : EIATTR_KPARAM_INFO
	.align		4
.L_60:
        /*0028*/ 	.byte	0x04, 0x17
        /*002a*/ 	.short	(.L_62 - .L_61)
.L_61:
        /*002c*/ 	.word	0x00000000
        /*0030*/ 	.short	0x0004
        /*0032*/ 	.short	0x0018
        /*0034*/ 	.byte	0x00, 0xf0, 0x11, 0x00


	//----- nvinfo : EIATTR_KPARAM_INFO
	.align		4
.L_62:
        /*0038*/ 	.byte	0x04, 0x17
        /*003a*/ 	.short	(.L_64 - .L_63)
.L_63:
        /*003c*/ 	.word	0x00000000
        /*0040*/ 	.short	0x0003
        /*0042*/ 	.short	0x0014
        /*0044*/ 	.byte	0x00, 0xf0, 0x11, 0x00


	//----- nvinfo : EIATTR_KPARAM_INFO
	.align		4
.L_64:
        /*0048*/ 	.byte	0x04, 0x17
        /*004a*/ 	.short	(.L_66 - .L_65)
.L_65:
        /*004c*/ 	.word	0x00000000
        /*0050*/ 	.short	0x0002
        /*0052*/ 	.short	0x0010
        /*0054*/ 	.byte	0x00, 0xf0, 0x11, 0x00


	//----- nvinfo : EIATTR_KPARAM_INFO
	.align		4
.L_66:
        /*0058*/ 	.byte	0x04, 0x17
        /*005a*/ 	.short	(.L_68 - .L_67)
.L_67:
        /*005c*/ 	.word	0x00000000
        /*0060*/ 	.short	0x0001
        /*0062*/ 	.short	0x0008
        /*0064*/ 	.byte	0x00, 0xf5, 0x21, 0x00


	//----- nvinfo : EIATTR_KPARAM_INFO
	.align		4
.L_68:
        /*0068*/ 	.byte	0x04, 0x17
        /*006a*/ 	.short	(.L_70 - .L_69)
.L_69:
        /*006c*/ 	.word	0x00000000
        /*0070*/ 	.short	0x0000
        /*0072*/ 	.short	0x0000
        /*0074*/ 	.byte	0x00, 0xf5, 0x21, 0x00


	//----- nvinfo : EIATTR_SPARSE_MMA_MASK
	.align		4
.L_70:
        /*0078*/ 	.byte	0x03, 0x50
        /*007a*/ 	.short	0x0000


	//----- nvinfo : EIATTR_MAXREG_COUNT
	.align		4
        /*007c*/ 	.byte	0x03, 0x1b
        /*007e*/ 	.short	0x00ff


	//----- nvinfo : EIATTR_MERCURY_ISA_VERSION
	.align		4
        /*0080*/ 	.byte	0x03, 0x5f
        /*0082*/ 	.short	0x0101


	//----- nvinfo : EIATTR_VRC_CTA_INIT_COUNT
	.align		4
        /*0084*/ 	.byte	0x02, 0x4a
	.zero		1
	.zero		1


	//----- nvinfo : EIATTR_EXIT_INSTR_OFFSETS
	.align		4
        /*0088*/ 	.byte	0x04, 0x1c
        /*008a*/ 	.short	(.L_72 - .L_71)


	//   ....[0]....
.L_71:
        /*008c*/ 	.word	0x000008e0


	//----- nvinfo : EIATTR_CBANK_PARAM_SIZE
	.align		4
.L_72:
        /*0090*/ 	.byte	0x03, 0x19
        /*0092*/ 	.short	0x0024


	//----- nvinfo : EIATTR_PARAM_CBANK
	.align		4
        /*0094*/ 	.byte	0x04, 0x0a
        /*0096*/ 	.short	(.L_74 - .L_73)
	.align		4
.L_73:
        /*0098*/ 	.word	index@(.nv.constant0._ZN17fastertransformer21transform_mask_kernelEP7__half2PKS0_jjjjj)
        /*009c*/ 	.short	0x0380
        /*009e*/ 	.short	0x0024


	//----- nvinfo : EIATTR_SW_WAR
	.align		4
.L_74:
        /*00a0*/ 	.byte	0x04, 0x36
        /*00a2*/ 	.short	(.L_76 - .L_75)
.L_75:
        /*00a4*/ 	.word	0x00000008
.L_76:


//--------------------- .nv.callgraph             --------------------------
	.section	.nv.callgraph,"",@"SHT_CUDA_CALLGRAPH"
	.align	4
	.sectionentsize	8
	.align		4
        /*0000*/ 	.word	0x00000000
	.align		4
        /*0004*/ 	.word	0xffffffff
	.align		4
        /*0008*/ 	.word	0x00000000
	.align		4
        /*000c*/ 	.word	0xfffffffe
	.align		4
        /*0010*/ 	.word	0x00000000
	.align		4
        /*0014*/ 	.word	0xfffffffd
	.align		4
        /*0018*/ 	.word	0x00000000
	.align		4
        /*001c*/ 	.word	0xfffffffc


//--------------------- .nv.constant4             --------------------------
	.section	.nv.constant4,"a",@progbits
	.align	8
	.align		8
.nv.constant4:
        /*0000*/ 	.dword	precalc_xorwow_matrix
	.align		8
        /*0008*/ 	.dword	precalc_xorwow_offset_matrix
	.align		8
        /*0010*/ 	.dword	mrg32k3aM1
	.align		8
        /*0018*/ 	.dword	mrg32k3aM2
	.align		8
        /*0020*/ 	.dword	mrg32k3aM1SubSeq
	.align		8
        /*0028*/ 	.dword	mrg32k3aM2SubSeq
	.align		8
        /*0030*/ 	.dword	mrg32k3aM1Seq
	.align		8
        /*0038*/ 	.dword	mrg32k3aM2Seq
	.align		8
        /*0040*/ 	.dword	_ZN56_INTERNAL_bdaefb4d_25_transform_mask_kernels_cu_798a90c24cuda3std3__458_GLOBAL__N__bdaefb4d_25_transform_mask_kernels_cu_798a90c26ignoreE
	.align		8
        /*0048*/ 	.dword	_ZN56_INTERNAL_bdaefb4d_25_transform_mask_kernels_cu_798a90c24cuda3std3__45__cpo5beginE
	.align		8
        /*0050*/ 	.dword	_ZN56_INTERNAL_bdaefb4d_25_transform_mask_kernels_cu_798a90c24cuda3std3__45__cpo3endE
	.align		8
        /*0058*/ 	.dword	_ZN56_INTERNAL_bdaefb4d_25_transform_mask_kernels_cu_798a90c24cuda3std3__45__cpo6cbeginE
	.align		8
        /*0060*/ 	.dword	_ZN56_INTERNAL_bdaefb4d_25_transform_mask_kernels_cu_798a90c24cuda3std3__45__cpo4cendE
	.align		8
        /*0068*/ 	.dword	_ZN56_INTERNAL_bdaefb4d_25_transform_mask_kernels_cu_798a90c24cuda3std3__419piecewise_constructE
	.align		8
        /*0070*/ 	.dword	_ZN56_INTERNAL_bdaefb4d_25_transform_mask_kernels_cu_798a90c24cuda3std3__48in_placeE
	.align		8
        /*0078*/ 	.dword	_ZN56_INTERNAL_bdaefb4d_25_transform_mask_kernels_cu_798a90c24cuda3std6ranges3__45__cpo4swapE
	.align		8
        /*0080*/ 	.dword	_ZN56_INTERNAL_bdaefb4d_25_transform_mask_kernels_cu_798a90c24cuda3std6ranges3__45__cpo9iter_moveE
	.align		8
        /*0088*/ 	.dword	_ZN56_INTERNAL_bdaefb4d_25_transform_mask_kernels_cu_798a90c24cuda3std6ranges3__45__cpo7advanceE


//--------------------- .nv.constant3             --------------------------
	.section	.nv.constant3,"a",@progbits
	.align	8
.nv.constant3:
	.type		__cr_lgamma_table,@object
	.size		__cr_lgamma_table,(.L_8 - __cr_lgamma_table)
__cr_lgamma_table:
        /*0000*/ 	.byte	0x00, 0x00, 0x00, 0x00, 0x00, 0x00, 0x00, 0x00, 0x00, 0x00, 0x00, 0x00, 0x00, 0x00, 0x00, 0x00
        /*0010*/ 	.byte	0xef, 0x39, 0xfa, 0xfe, 0x42, 0x2e, 0xe6, 0x3f, 0x02, 0x20, 0x2a, 0xfa, 0x0b, 0xab, 0xfc, 0x3f
        /*0020*/ 	.byte	0xf9, 0x2c, 0x92, 0x7c, 0xa7, 0x6c, 0x09, 0x40, 0xc9, 0x79, 0x44, 0x3c, 0x64, 0x26, 0x13, 0x40
        /*0030*/ 	.byte	0xca, 0x01, 0xcf, 0x3a, 0x27, 0x51, 0x1a, 0x40, 0x30, 0xcc, 0x2d, 0xf3, 0xe1, 0x0c, 0x21, 0x40
        /*0040*/ 	.byte	0x0d, 0xb7, 0xfc, 0x82, 0x8e, 0x35, 0x25, 0x40
.L_8:


//--------------------- .text._ZN17fastertransformer21transform_mask_kernelEP6__halfPKS0_jjjjj --------------------------
	.section	.text._ZN17fastertransformer21transform_mask_kernelEP6__halfPKS0_jjjjj,"ax",@progbits
	.align	128
        .global         _ZN17fastertransformer21transform_mask_kernelEP6__halfPKS0_jjjjj
        .type           _ZN17fastertransformer21transform_mask_kernelEP6__halfPKS0_jjjjj,@function
        .size           _ZN17fastertransformer21transform_mask_kernelEP6__halfPKS0_jjjjj,(.L_x_4 - _ZN17fastertransformer21transform_mask_kernelEP6__halfPKS0_jjjjj)
        .other          _ZN17fastertransformer21transform_mask_kernelEP6__halfPKS0_jjjjj,@"STO_CUDA_ENTRY STV_DEFAULT"
_ZN17fastertransformer21transform_mask_kernelEP6__halfPKS0_jjjjj:
.text._ZN17fastertransformer21transform_mask_kernelEP6__halfPKS0_jjjjj:
[----:B------:R-:W-:Y:S08]  /*0000*/  LDC R1, c[0x0][0x37c] ;  /* 0x0000df00ff017b82 */ /* 0x000ff00000000800 */
[----:B------:R-:W0:Y:S01]  /*0010*/  LDC.64 R2, c[0x0][0x390] ;  /* 0x0000e400ff027b82 */ /* 0x000e220000000a00 */
[----:B------:R-:W-:Y:S01]  /*0020*/  IMAD.MOV.U32 R4, RZ, RZ, RZ ;  /* 0x000000ffff047224 */ /* 0x000fe200078e00ff */
[----:B------:R-:W1:Y:S01]  /*0030*/  LDCU.64 UR6, c[0x0][0x358] ;  /* 0x00006b00ff0677ac */ /* 0x000e620008000a00 */
[----:B------:R-:W-:Y:S05]  /*0040*/  BSSY.RECONVERGENT B0, `(.L_x_0) ;  /* 0x000008b000007945 */ /* 0x000fea0003800200 */
[----:B------:R-:W2:Y:S08]  /*0050*/  LDC R9, c[0x0][0x3a0] ;  /* 0x0000e800ff097b82 */ /* 0x000eb00000000800 */
[----:B------:R-:W3:Y:S01]  /*0060*/  S2UR UR4, SR_CTAID.X ;  /* 0x00000000000479c3 */ /* 0x000ee20000002500 */
[----:B0-----:R-:W-:-:S07]  /*0070*/  IMAD.SHL.U32 R0, R3, 0x10, RZ ;  /* 0x0000001003007824 */ /* 0x001fce00078e00ff */
[----:B------:R-:W3:Y:S01]  /*0080*/  LDC R16, c[0x0][0x374] ;  /* 0x0000dd00ff107b82 */ /* 0x000ee20000000800 */
[----:B------:R-:W0:Y:S01]  /*0090*/  I2F.U32.RP R6, R0 ;  /* 0x0000000000067306 */ /* 0x000e220000209000 */
[----:B------:R-:W-:Y:S02]  /*00a0*/  IADD3 R11, PT, PT, RZ, -R0, RZ ;  /* 0x80000000ff0b7210 */ /* 0x000fe40007ffe0ff */
[----:B------:R-:W-:-:S05]  /*00b0*/  ISETP.NE.U32.AND P2, PT, R0, RZ, PT ;  /* 0x000000ff0000720c */ /* 0x000fca0003f45070 */
[----:B0-----:R-:W0:Y:S02]  /*00c0*/  MUFU.RCP R6, R6 ;  /* 0x0000000600067308 */ /* 0x001e240000001000 */
[----:B0-----:R-:W-:-:S06]  /*00d0*/  VIADD R7, R6, 0xffffffe ;  /* 0x0ffffffe06077836 */ /* 0x001fcc0000000000 */
[----:B------:R-:W0:Y:S02]  /*00e0*/  F2I.FTZ.U32.TRUNC.NTZ R5, R7 ;  /* 0x0000000700057305 */ /* 0x000e24000021f000 */
[----:B0-----:R-:W-:-:S04]  /*00f0*/  IMAD R11, R11, R5, RZ ;  /* 0x000000050b0b7224 */ /* 0x001fc800078e02ff */
[----:B------:R-:W-:Y:S01]  /*0100*/  IMAD.HI.U32 R4, R5, R11, R4 ;  /* 0x0000000b05047227 */ /* 0x000fe200078e0004 */
[----:B--2---:R-:W-:-:S05]  /*0110*/  IADD3 R5, PT, PT, R0, -0x1, R9 ;  /* 0xffffffff00057810 */ /* 0x004fca0007ffe009 */
[----:B------:R-:W-:-:S04]  /*0120*/  IMAD.HI.U32 R4, R4, R5, RZ ;  /* 0x0000000504047227 */ /* 0x000fc800078e00ff */
[----:B------:R-:W-:-:S04]  /*0130*/  IMAD.MOV R6, RZ, RZ, -R4 ;  /* 0x000000ffff067224 */ /* 0x000fc800078e0a04 */
[----:B------:R-:W-:-:S05]  /*0140*/  IMAD R5, R0, R6, R5 ;  /* 0x0000000600057224 */ /* 0x000fca00078e0205 */
[----:B------:R-:W-:-:S13]  /*0150*/  ISETP.GE.U32.AND P0, PT, R5, R0, PT ;  /* 0x000000000500720c */ /* 0x000fda0003f06070 */
[----:B------:R-:W-:Y:S01]  /*0160*/  @P0 IADD3 R5, PT, PT, -R0, R5, RZ ;  /* 0x0000000500050210 */ /* 0x000fe20007ffe1ff */
[----:B------:R-:W-:-:S03]  /*0170*/  @P0 VIADD R4, R4, 0x1 ;  /* 0x0000000104040836 */ /* 0x000fc60000000000 */
[----:B------:R-:W-:Y:S01]  /*0180*/  ISETP.GE.U32.AND P1, PT, R5, R0, PT ;  /* 0x000000000500720c */ /* 0x000fe20003f26070 */
[----:B------:R-:W-:Y:S02]  /*0190*/  IMAD R5, R3, R2, RZ ;  /* 0x0000000203057224 */ /* 0x000fe400078e02ff */
[----:B------:R-:W0:Y:S10]  /*01a0*/  S2R R3, SR_CTAID.Y ;  /* 0x0000000000037919 */ /* 0x000e340000002600 */
[----:B------:R-:W-:Y:S01]  /*01b0*/  @P1 VIADD R4, R4, 0x1 ;  /* 0x0000000104041836 */ /* 0x000fe20000000000 */
[----:B------:R-:W-:-:S05]  /*01c0*/  @!P2 LOP3.LUT R4, RZ, R0, RZ, 0x33, !PT ;  /* 0x00000000ff04a212 */ /* 0x000fca00078e33ff */
[----:B------:R-:W-:-:S05]  /*01d0*/  IMAD R9, R4, R5, RZ ;  /* 0x0000000504097224 */ /* 0x000fca00078e02ff */
[----:B------:R-:W-:-:S04]  /*01e0*/  IABS R13, R9 ;  /* 0x00000009000d7213 */ /* 0x000fc80000000000 */
[----:B------:R-:W2:Y:S01]  /*01f0*/  I2F.RP R7, R13 ;  /* 0x0000000d00077306 */ /* 0x000ea20000209400 */
[----:B0-----:R-:W-:-:S04]  /*0200*/  SHF.R.U32.HI R6, RZ, 0x2, R3 ;  /* 0x00000002ff067819 */ /* 0x001fc80000011603 */
[----:B------:R-:W-:-:S03]  /*0210*/  IABS R14, R6 ;  /* 0x00000006000e7213 */ /* 0x000fc60000000000 */
[----:B--2---:R-:W0:Y:S02]  /*0220*/  MUFU.RCP R7, R7 ;  /* 0x0000000700077308 */ /* 0x004e240000001000 */
[----:B0-----:R-:W-:Y:S02]  /*0230*/  IADD3 R10, PT, PT, R7, 0xffffffe, RZ ;  /* 0x0ffffffe070a7810 */ /* 0x001fe40007ffe0ff */
[----:B------:R-:W-:-:S04]  /*0240*/  IABS R7, R5 ;  /* 0x0000000500077213 */ /* 0x000fc80000000000 */
[----:B------:R0:W2:Y:S02]  /*0250*/  F2I.FTZ.U32.TRUNC.NTZ R11, R10 ;  /* 0x0000000a000b7305 */ /* 0x0000a4000021f000 */
[----:B0-----:R-:W-:Y:S02]  /*0260*/  IMAD.MOV.U32 R10, RZ, RZ, RZ ;  /* 0x000000ffff0a7224 */ /* 0x001fe400078e00ff */
[----:B--2---:R-:W-:-:S04]  /*0270*/  IMAD.MOV R8, RZ, RZ, -R11 ;  /* 0x000000ffff087224 */ /* 0x004fc800078e0a0b */
[----:B------:R-:W-:Y:S01]  /*0280*/  IMAD R15, R8, R13, RZ ;  /* 0x0000000d080f7224 */ /* 0x000fe200078e02ff */
[----:B------:R-:W-:-:S03]  /*0290*/  IABS R8, R9 ;  /* 0x0000000900087213 */ /* 0x000fc60000000000 */
[----:B------:R-:W-:Y:S01]  /*02a0*/  IMAD.HI.U32 R11, R11, R15, R10 ;  /* 0x0000000f0b0b7227 */ /* 0x000fe200078e000a */
[----:B------:R-:W-:-:S03]  /*02b0*/  IADD3 R10, PT, PT, RZ, -R8, RZ ;  /* 0x80000008ff0a7210 */ /* 0x000fc60007ffe0ff */
[----:B------:R-:W-:Y:S02]  /*02c0*/  IMAD.MOV.U32 R8, RZ, RZ, R7 ;  /* 0x000000ffff087224 */ /* 0x000fe400078e0007 */
[----:B------:R-:W-:Y:S02]  /*02d0*/  IMAD.HI.U32 R7, R11, R14, RZ ;  /* 0x0000000e0b077227 */ /* 0x000fe400078e00ff */
[----:B------:R-:W0:Y:S02]  /*02e0*/  I2F.RP R12, R8 ;  /* 0x00000008000c7306 */ /* 0x000e240000209400 */
[----:B------:R-:W-:-:S05]  /*02f0*/  IMAD R10, R7, R10, R14 ;  /* 0x0000000a070a7224 */ /* 0x000fca00078e020e */
[----:B------:R-:W-:Y:S01]  /*0300*/  ISETP.GT.U32.AND P2, PT, R13, R10, PT ;  /* 0x0000000a0d00720c */ /* 0x000fe20003f44070 */
[----:B0-----:R-:W0:-:S12]  /*0310*/  MUFU.RCP R12, R12 ;  /* 0x0000000c000c7308 */ /* 0x001e180000001000 */
[----:B------:R-:W-:Y:S02]  /*0320*/  @!P2 IMAD.IADD R10, R10, 0x1, -R13 ;  /* 0x000000010a0aa824 */ /* 0x000fe400078e0a0d */
[----:B------:R-:W-:Y:S01]  /*0330*/  @!P2 VIADD R7, R7, 0x1 ;  /* 0x000000010707a836 */ /* 0x000fe20000000000 */
[----:B------:R-:W-:Y:S02]  /*0340*/  ISETP.NE.AND P2, PT, R9, RZ, PT ;  /* 0x000000ff0900720c */ /* 0x000fe40003f45270 */
[----:B------:R-:W-:Y:S02]  /*0350*/  ISETP.GE.U32.AND P0, PT, R10, R13, PT ;  /* 0x0000000d0a00720c */ /* 0x000fe40003f06070 */
[----:B------:R-:W-:-:S04]  /*0360*/  LOP3.LUT R10, R6, R9, RZ, 0x3c, !PT ;  /* 0x00000009060a7212 */ /* 0x000fc800078e3cff */
[----:B------:R-:W-:Y:S02]  /*0370*/  ISETP.GE.AND P1, PT, R10, RZ, PT ;  /* 0x000000ff0a00720c */ /* 0x000fe40003f26270 */
[----:B0-----:R-:W-:Y:S02]  /*0380*/  IADD3 R11, PT, PT, R12, 0xffffffe, RZ ;  /* 0x0ffffffe0c0b7810 */ /* 0x001fe40007ffe0ff */
[----:B------:R-:W-:-:S03]  /*0390*/  IABS R10, R5 ;  /* 0x00000005000a7213 */ /* 0x000fc60000000000 */
[----:B------:R-:W-:Y:S01]  /*03a0*/  @P0 VIADD R7, R7, 0x1 ;  /* 0x0000000107070836 */ /* 0x000fe20000000000 */
[----:B------:R-:W0:Y:S01]  /*03b0*/  F2I.FTZ.U32.TRUNC.NTZ R11, R11 ;  /* 0x0000000b000b7305 */ /* 0x000e22000021f000 */
[----:B------:R-:W-:Y:S01]  /*03c0*/  IADD3 R14, PT, PT, RZ, -R10, RZ ;  /* 0x8000000aff0e7210 */ /* 0x000fe20007ffe0ff */
[----:B------:R-:W-:-:S03]  /*03d0*/  IMAD.MOV.U32 R10, RZ, RZ, RZ ;  /* 0x000000ffff0a7224 */ /* 0x000fc600078e00ff */
[----:B------:R-:W-:Y:S02]  /*03e0*/  @!P1 IADD3 R7, PT, PT, -R7, RZ, RZ ;  /* 0x000000ff07079210 */ /* 0x000fe40007ffe1ff */
[----:B------:R-:W-:-:S05]  /*03f0*/  @!P2 LOP3.LUT R7, RZ, R9, RZ, 0x33, !PT ;  /* 0x00000009ff07a212 */ /* 0x000fca00078e33ff */
[----:B------:R-:W-:Y:S02]  /*0400*/  IMAD.MOV R12, RZ, RZ, -R7 ;  /* 0x000000ffff0c7224 */ /* 0x000fe400078e0a07 */
[----:B0-----:R-:W-:Y:S02]  /*0410*/  IMAD.MOV R13, RZ, RZ, -R11 ;  /* 0x000000ffff0d7224 */ /* 0x001fe400078e0a0b */
[----:B------:R-:W-:Y:S02]  /*0420*/  IMAD R12, R9, R12, R6 ;  /* 0x0000000c090c7224 */ /* 0x000fe400078e0206 */
[----:B------:R-:W-:-:S03]  /*0430*/  IMAD R9, R13, R8, RZ ;  /* 0x000000080d097224 */ /* 0x000fc600078e02ff */
[----:B------:R-:W-:Y:S01]  /*0440*/  IABS R13, R12 ;  /* 0x0000000c000d7213 */ /* 0x000fe20000000000 */
[----:B------:R-:W-:Y:S01]  /*0450*/  IMAD.HI.U32 R10, R11, R9, R10 ;  /* 0x000000090b0a7227 */ /* 0x000fe200078e000a */
[----:B------:R-:W-:Y:S02]  /*0460*/  LOP3.LUT R12, R12, R5, RZ, 0x3c, !PT ;  /* 0x000000050c0c7212 */ /* 0x000fe400078e3cff */
[----:B------:R-:W-:Y:S02]  /*0470*/  MOV R11, R13 ;  /* 0x0000000d000b7202 */ /* 0x000fe40000000f00 */
[----:B------:R-:W0:Y:S01]  /*0480*/  I2F.U32.RP R13, R2 ;  /* 0x00000002000d7306 */ /* 0x000e220000209000 */
[----:B------:R-:W-:Y:S01]  /*0490*/  ISETP.GE.AND P1, PT, R12, RZ, PT ;  /* 0x000000ff0c00720c */ /* 0x000fe20003f26270 */
[----:B------:R-:W-:Y:S02]  /*04a0*/  IMAD.SHL.U32 R12, R3, 0x4, RZ ;  /* 0x00000004030c7824 */ /* 0x000fe400078e00ff */
[----:B------:R-:W-:-:S04]  /*04b0*/  IMAD.HI.U32 R9, R10, R11, RZ ;  /* 0x0000000b0a097227 */ /* 0x000fc800078e00ff */
[----:B------:R-:W-:-:S05]  /*04c0*/  IMAD R11, R9, R14, R11 ;  /* 0x0000000e090b7224 */ /* 0x000fca00078e020b */
[----:B------:R-:W-:Y:S01]  /*04d0*/  ISETP.GT.U32.AND P2, PT, R8, R11, PT ;  /* 0x0000000b0800720c */ /* 0x000fe20003f44070 */
[----:B0-----:R-:W0:-:S12]  /*04e0*/  MUFU.RCP R13, R13 ;  /* 0x0000000d000d7308 */ /* 0x001e180000001000 */
[----:B------:R-:W-:Y:S02]  /*04f0*/  @!P2 IMAD.IADD R11, R11, 0x1, -R8 ;  /* 0x000000010b0ba824 */ /* 0x000fe400078e0a08 */
[----:B------:R-:W-:Y:S01]  /*0500*/  @!P2 VIADD R9, R9, 0x1 ;  /* 0x000000010909a836 */ /* 0x000fe20000000000 */
[----:B------:R-:W-:Y:S02]  /*0510*/  ISETP.NE.AND P2, PT, R5, RZ, PT ;  /* 0x000000ff0500720c */ /* 0x000fe40003f45270 */
[----:B------:R-:W-:Y:S02]  /*0520*/  ISETP.GE.U32.AND P0, PT, R11, R8, PT ;  /* 0x000000080b00720c */ /* 0x000fe40003f06070 */
[----:B0-----:R-:W-:-:S04]  /*0530*/  IADD3 R10, PT, PT, R13, 0xffffffe, RZ ;  /* 0x0ffffffe0d0a7810 */ /* 0x001fc80007ffe0ff */
[----:B------:R0:W2:Y:S07]  /*0540*/  F2I.FTZ.U32.TRUNC.NTZ R11, R10 ;  /* 0x0000000a000b7305 */ /* 0x0000ae000021f000 */
[----:B------:R-:W-:Y:S01]  /*0550*/  @P0 IADD3 R9, PT, PT, R9, 0x1, RZ ;  /* 0x0000000109090810 */ /* 0x000fe20007ffe0ff */
[----:B0-----:R-:W-:-:S04]  /*0560*/  HFMA2 R10, -RZ, RZ, 0, 0 ;  /* 0x00000000ff0a7431 */ /* 0x001fc800000001ff */
[----:B------:R-:W-:Y:S01]  /*0570*/  @!P1 IMAD.MOV R9, RZ, RZ, -R9 ;  /* 0x000000ffff099224 */ /* 0x000fe200078e0a09 */
[----:B------:R-:W-:Y:S02]  /*0580*/  @!P2 LOP3.LUT R9, RZ, R5, RZ, 0x33, !PT ;  /* 0x00000005ff09a212 */ /* 0x000fe400078e33ff */
[----:B--2---:R-:W-:Y:S02]  /*0590*/  IADD3 R13, PT, PT, RZ, -R11, RZ ;  /* 0x8000000bff0d7210 */ /* 0x004fe40007ffe0ff */
[----:B------:R-:W-:Y:S01]  /*05a0*/  ISETP.NE.U32.AND P2, PT, R2, RZ, PT ;  /* 0x000000ff0200720c */ /* 0x000fe20003f45070 */
[----:B------:R-:W-:Y:S02]  /*05b0*/  IMAD R4, R4, R7, R9 ;  /* 0x0000000704047224 */ /* 0x000fe400078e0209 */
[----:B------:R-:W-:Y:S02]  /*05c0*/  IMAD R13, R13, R2, RZ ;  /* 0x000000020d0d7224 */ /* 0x000fe400078e02ff */
[----:B------:R-:W-:-:S02]  /*05d0*/  IMAD.MOV R4, RZ, RZ, -R4 ;  /* 0x000000ffff047224 */ /* 0x000fc400078e0a04 */
[----:B------:R-:W-:Y:S01]  /*05e0*/  IMAD.HI.U32 R8, R11, R13, R10 ;  /* 0x0000000d0b087227 */ /* 0x000fe200078e000a */
[----:B------:R-:W-:Y:S01]  /*05f0*/  LOP3.LUT R13, R12, 0x8, RZ, 0xc0, !PT ;  /* 0x000000080c0d7812 */ /* 0x000fe200078ec0ff */
[----:B------:R-:W0:Y:S02]  /*0600*/  S2R R10, SR_TID.X ;  /* 0x00000000000a7919 */ /* 0x000e240000002100 */
[----:B------:R-:W-:Y:S02]  /*0610*/  IMAD R15, R5, R4, R6 ;  /* 0x00000004050f7224 */ /* 0x000fe400078e0206 */
[----:B------:R-:W2:Y:S01]  /*0620*/  LDC R6, c[0x0][0x39c] ;  /* 0x0000e700ff067b82 */ /* 0x000ea20000000800 */
[----:B------:R-:W-:Y:S02]  /*0630*/  IMAD R7, R7, R2, RZ ;  /* 0x0000000207077224 */ /* 0x000fe400078e02ff */
[----:B------:R-:W-:-:S04]  /*0640*/  IMAD.HI.U32 R8, R8, R15, RZ ;  /* 0x0000000f08087227 */ /* 0x000fc800078e00ff */
[----:B------:R-:W-:Y:S02]  /*0650*/  IMAD.MOV R5, RZ, RZ, -R8 ;  /* 0x000000ffff057224 */ /* 0x000fe400078e0a08 */
[----:B------:R-:W-:Y:S02]  /*0660*/  IMAD.SHL.U32 R11, R3, 0x8, RZ ;  /* 0x00000008030b7824 */ /* 0x000fe400078e00ff */
[----:B------:R-:W-:-:S05]  /*0670*/  IMAD R5, R2, R5, R15 ;  /* 0x0000000502057224 */ /* 0x000fca00078e020f */
[----:B------:R-:W-:Y:S02]  /*0680*/  ISETP.GE.U32.AND P0, PT, R5, R2, PT ;  /* 0x000000020500720c */ /* 0x000fe40003f06070 */
[----:B0-----:R-:W-:-:S11]  /*0690*/  LEA.HI R12, R10, R13, RZ, 0x1e ;  /* 0x0000000d0a0c7211 */ /* 0x001fd600078ff0ff */
[----:B------:R-:W-:Y:S01]  /*06a0*/  @P0 VIADD R8, R8, 0x1 ;  /* 0x0000000108080836 */ /* 0x000fe20000000000 */
[-C--:B------:R-:W-:Y:S01]  /*06b0*/  @P0 IADD3 R5, PT, PT, R5, -R2.reuse, RZ ;  /* 0x8000000205050210 */ /* 0x080fe20007ffe0ff */
[----:B---3--:R-:W-:Y:S01]  /*06c0*/  IMAD R13, R16, UR4, RZ ;  /* 0x00000004100d7c24 */ /* 0x008fe2000f8e02ff */
[----:B------:R-:W-:Y:S01]  /*06d0*/  SHF.L.U32 R14, R10, 0x1, RZ ;  /* 0x000000010a0e7819 */ /* 0x000fe200000006ff */
[----:B------:R-:W-:Y:S01]  /*06e0*/  IMAD R7, R7, 0x10, R12 ;  /* 0x0000001007077824 */ /* 0x000fe200078e020c */
[----:B------:R-:W-:Y:S02]  /*06f0*/  ISETP.GE.U32.AND P1, PT, R5, R2, PT ;  /* 0x000000020500720c */ /* 0x000fe40003f26070 */
[----:B------:R-:W0:Y:S01]  /*0700*/  LDC.64 R4, c[0x0][0x380] ;  /* 0x0000e000ff047b82 */ /* 0x000e220000000a00 */
[----:B------:R-:W-:Y:S02]  /*0710*/  LOP3.LUT R14, R14, 0x6, RZ, 0xc0, !PT ;  /* 0x000000060e0e7812 */ /* 0x000fe400078ec0ff */
[----:B------:R-:W-:-:S02]  /*0720*/  SHF.L.U32 R13, R13, 0x6, RZ ;  /* 0x000000060d0d7819 */ /* 0x000fc400000006ff */
[----:B------:R-:W-:Y:S02]  /*0730*/  LOP3.LUT R11, R14, 0x8, R11, 0xf8, !PT ;  /* 0x000000080e0b7812 */ /* 0x000fe400078ef80b */
[----:B------:R-:W-:-:S03]  /*0740*/  LEA R3, R3, R10, 0x5 ;  /* 0x0000000a03037211 */ /* 0x000fc600078e28ff */
[----:B------:R-:W-:Y:S01]  /*0750*/  IMAD R11, R0, R9, R11 ;  /* 0x00000009000b7224 */ /* 0x000fe200078e020b */
[----:B------:R-:W-:Y:S01]  /*0760*/  @P1 IADD3 R8, PT, PT, R8, 0x1, RZ ;  /* 0x0000000108081810 */ /* 0x000fe20007ffe0ff */
[----:B------:R-:W-:Y:S01]  /*0770*/  IMAD.MOV.U32 R0, RZ, RZ, 0xf753 ;  /* 0x0000f753ff007424 */ /* 0x000fe200078e00ff */
[----:B------:R-:W-:-:S04]  /*0780*/  @!P2 LOP3.LUT R8, RZ, R2, RZ, 0x33, !PT ;  /* 0x00000002ff08a212 */ /* 0x000fc800078e33ff */
[C---:B------:R-:W-:Y:S01]  /*0790*/  IADD3 R17, PT, PT, -R8.reuse, RZ, RZ ;  /* 0x000000ff08117210 */ /* 0x040fe20007ffe1ff */
[----:B------:R-:W-:-:S04]  /*07a0*/  IMAD R11, R8, 0x10, R11 ;  /* 0x00000010080b7824 */ /* 0x000fc800078e020b */
[----:B------:R-:W-:Y:S02]  /*07b0*/  IMAD R2, R2, R17, R15 ;  /* 0x0000001102027224 */ /* 0x000fe400078e020f */
[----:B0-----:R-:W-:-:S04]  /*07c0*/  IMAD.WIDE.U32 R4, R13, 0x2, R4 ;  /* 0x000000020d047825 */ /* 0x001fc800078e0004 */
[----:B------:R-:W-:Y:S01]  /*07d0*/  IMAD R15, R2, 0x10, R7 ;  /* 0x00000010020f7824 */ /* 0x000fe200078e0207 */
[----:B------:R-:W-:Y:S01]  /*07e0*/  MOV R7, 0xf753 ;  /* 0x0000f75300077802 */ /* 0x000fe20000000f00 */
[----:B------:R-:W-:-:S03]  /*07f0*/  IMAD.WIDE.U32 R2, R3, 0x4, R4 ;  /* 0x0000000403027825 */ /* 0x000fc600078e0004 */
[----:B--2---:R-:W-:-:S13]  /*0800*/  ISETP.GE.U32.AND P0, PT, R15, R6, PT ;  /* 0x000000060f00720c */ /* 0x004fda0003f06070 */
[----:B-1----:R-:W-:Y:S05]  /*0810*/  @P0 BRA `(.L_x_1) ;  /* 0x0000000000340947 */ /* 0x002fea0003800000 */
[----:B------:R-:W0:Y:S01]  /*0820*/  LDCU.64 UR8, c[0x0][0x388] ;  /* 0x00007100ff0877ac */ /* 0x000e220008000a00 */
[----:B------:R-:W-:Y:S01]  /*0830*/  IMAD R5, R6, UR4, RZ ;  /* 0x0000000406057c24 */ /* 0x000fe2000f8e02ff */
[-C--:B------:R-:W-:Y:S01]  /*0840*/  ISETP.GE.U32.AND P1, PT, R11, R6.reuse, PT ;  /* 0x000000060b00720c */ /* 0x080fe20003f26070 */
[-C--:B------:R-:W-:Y:S02]  /*0850*/  IMAD R4, R15, R6.reuse, R11 ;  /* 0x000000060f047224 */ /* 0x080fe400078e020b */
[----:B------:R-:W-:Y:S01]  /*0860*/  IMAD R9, R5, R6, RZ ;  /* 0x0000000605097224 */ /* 0x000fe200078e02ff */
[----:B------:R-:W-:-:S04]  /*0870*/  IADD3 R5, PT, PT, R11, 0x1, RZ ;  /* 0x000000010b057810 */ /* 0x000fc80007ffe0ff */
[----:B------:R-:W-:Y:S02]  /*0880*/  IADD3 R8, P2, PT, R9, R4, RZ ;  /* 0x0000000409087210 */ /* 0x000fe40007f5e0ff */
[----:B------:R-:W-:Y:S02]  /*0890*/  ISETP.GE.U32.AND P0, PT, R5, R6, PT ;  /* 0x000000060500720c */ /* 0x000fe40003f06070 */
[----:B------:R-:W-:Y:S02]  /*08a0*/  LEA.HI.X.SX32 R5, R4, RZ, 0x1, P2 ;  /* 0x000000ff04057211 */ /* 0x000fe400010f0eff */
[----:B0-----:R-:W-:-:S04]  /*08b0*/  LEA R4, P2, R8, UR8, 0x1 ;  /* 0x0000000808047c11 */ /* 0x001fc8000f8408ff */
[----:B------:R-:W-:-:S05]  /*08c0*/  LEA.HI.X R5, R8, UR9, R5, 0x1, P2 ;  /* 0x0000000908057c11 */ /* 0x000fca00090f0c05 */
[----:B------:R0:W5:Y:S04]  /*08d0*/  @!P1 LDG.E.U16.CONSTANT R7, desc[UR6][R4.64] ;  /* 0x0000000604079981 */ /* 0x000168000c1e9500 */
[----:B------:R0:W5:Y:S02]  /*08e0*/  @!P0 LDG.E.U16.CONSTANT R0, desc[UR6][R4.64+0x2] ;  /* 0x0000020604008981 */ /* 0x000164000c1e9500 */
.L_x_1:
[----:B------:R-:W-:Y:S05]  /*08f0*/  BSYNC.RECONVERGENT B0 ;  /* 0x0000000000007941 */ /* 0x000fea0003800200 */
.L_x_0:
[----:B-----5:R-:W-:-:S05]  /*0900*/  PRMT R7, R7, 0x5410, R0 ;  /* 0x0000541007077816 */ /* 0x020fca0000000000 */
[----:B------:R-:W-:Y:S01]  /*0910*/  STG.E desc[UR6][R2.64], R7 ;  /* 0x0000000702007986 */ /* 0x000fe2000c101906 */
[----:B------:R-:W-:Y:S05]  /*0920*/  EXIT ;  /* 0x000000000000794d */ /* 0x000fea0003800000 */
.L_x_2:
[----:B------:R-:W-:-:S00]  /*0930*/  BRA `(.L_x_2) ;  /* 0xfffffffc00fc7947 */ /* 0x000fc0000383ffff */
[----:B------:R-:W-:-:S00]  /*0940*/  NOP ;  /* 0x0000000000007918 */ /* 0x000fc00000000000 */
        /* <DEDUP_REMOVED lines=11> */
.L_x_4:


//--------------------- .text._ZN17fastertransformer21transform_mask_kernelEP7__half2PKS0_jjjjj --------------------------
	.section	.text._ZN17fastertransformer21transform_mask_kernelEP7__half2PKS0_jjjjj,"ax",@progbits
	.align	128
        .global         _ZN17fastertransformer21transform_mask_kernelEP7__half2PKS0_jjjjj
        .type           _ZN17fastertransformer21transform_mask_kernelEP7__half2PKS0_jjjjj,@function
        .size           _ZN17fastertransformer21transform_mask_kernelEP7__half2PKS0_jjjjj,(.L_x_5 - _ZN17fastertransformer21transform_mask_kernelEP7__half2PKS0_jjjjj)
        .other          _ZN17fastertransformer21transform_mask_kernelEP7__half2PKS0_jjjjj,@"STO_CUDA_ENTRY STV_DEFAULT"
_ZN17fastertransformer21transform_mask_kernelEP7__half2PKS0_jjjjj:
.text._ZN17fastertransformer21transform_mask_kernelEP7__half2PKS0_jjjjj:
[----:B------:R-:W-:Y:S08]  /*0000*/  LDC R1, c[0x0][0x37c] ;  /* 0x0000df00ff017b82 */ /* 0x000ff00000000800 */
[----:B------:R-:W0:Y:S01]  /*0010*/  LDC.64 R2, c[0x0][0x390] ;  /* 0x0000e400ff027b82 */ /* 0x000e220000000a00 */
[----:B------:R-:W-:Y:S01]  /*0020*/  IMAD.MOV.U32 R4, RZ, RZ, RZ ;  /* 0x000000ffff047224 */ /* 0x000fe200078e00ff */
[----:B------:R-:W1:Y:S01]  /*0030*/  LDCU.64 UR6, c[0x0][0x358] ;  /* 0x00006b00ff0677ac */ /* 0x000e620008000a00 */
[----:B------:R-:W2:Y:S05]  /*0040*/  LDCU.64 UR8, c[0x0][0x380] ;  /* 0x00007000ff0877ac */ /* 0x000eaa0008000a00 */
[----:B------:R-:W3:Y:S08]  /*0050*/  LDC R9, c[0x0][0x3a0] ;  /* 0x0000e800ff097b82 */ /* 0x000ef00000000800 */
[----:B------:R-:W4:Y:S01]  /*0060*/  S2UR UR4, SR_CTAID.X ;  /* 0x00000000000479c3 */ /* 0x000f220000002500 */
[----:B0-----:R-:W-:-:S04]  /*0070*/  IMAD.SHL.U32 R0, R3, 0x10, RZ ;  /* 0x0000001003007824 */ /* 0x001fc800078e00ff */
        /* <DEDUP_REMOVED lines=8> */
[----:B---3--:R-:W-:-:S05]  /*0100*/  IADD3 R5, PT, PT, R0, -0x1, R9 ;  /* 0xffffffff00057810 */ /* 0x008fca0007ffe009 */
        /* <DEDUP_REMOVED lines=13> */
[----:B------:R-:W3:Y:S01]  /*01e0*/  I2F.RP R7, R13 ;  /* 0x0000000d00077306 */ /* 0x000ee20000209400 */
[----:B0-----:R-:W-:-:S04]  /*01f0*/  SHF.R.U32.HI R6, RZ, 0x2, R3 ;  /* 0x00000002ff067819 */ /* 0x001fc80000011603 */
[----:B------:R-:W-:-:S03]  /*0200*/  IABS R14, R6 ;  /* 0x00000006000e7213 */ /* 0x000fc60000000000 */
[----:B---3--:R-:W0:Y:S02]  /*0210*/  MUFU.RCP R7, R7 ;  /* 0x0000000700077308 */ /* 0x008e240000001000 */
[----:B0-----:R-:W-:Y:S02]  /*0220*/  IADD3 R10, PT, PT, R7, 0xffffffe, RZ ;  /* 0x0ffffffe070a7810 */ /* 0x001fe40007ffe0ff */
[----:B------:R-:W-:-:S04]  /*0230*/  IABS R7, R5 ;  /* 0x0000000500077213 */ /* 0x000fc80000000000 */
[----:B------:R0:W3:Y:S02]  /*0240*/  F2I.FTZ.U32.TRUNC.NTZ R11, R10 ;  /* 0x0000000a000b7305 */ /* 0x0000e4000021f000 */
[----:B0-----:R-:W-:Y:S02]  /*0250*/  IMAD.MOV.U32 R10, RZ, RZ, RZ ;  /* 0x000000ffff0a7224 */ /* 0x001fe400078e00ff */
[----:B---3--:R-:W-:-:S04]  /*0260*/  IMAD.MOV R8, RZ, RZ, -R11 ;  /* 0x000000ffff087224 */ /* 0x008fc800078e0a0b */
[----:B------:R-:W-:Y:S01]  /*0270*/  IMAD R15, R8, R13, RZ ;  /* 0x0000000d080f7224 */ /* 0x000fe200078e02ff */
[----:B------:R-:W-:-:S03]  /*0280*/  IABS R8, R9 ;  /* 0x0000000900087213 */ /* 0x000fc60000000000 */
[----:B------:R-:W-:Y:S01]  /*0290*/  IMAD.HI.U32 R11, R11, R15, R10 ;  /* 0x0000000f0b0b7227 */ /* 0x000fe200078e000a */
[----:B------:R-:W-:Y:S01]  /*02a0*/  IADD3 R10, PT, PT, RZ, -R8, RZ ;  /* 0x80000008ff0a7210 */ /* 0x000fe20007ffe0ff */
[----:B------:R-:W0:Y:S02]  /*02b0*/  LDC R15, c[0x0][0x39c] ;  /* 0x0000e700ff0f7b82 */ /* 0x000e240000000800 */
[----:B------:R-:W-:Y:S02]  /*02c0*/  IMAD.MOV.U32 R8, RZ, RZ, R7 ;  /* 0x000000ffff087224 */ /* 0x000fe400078e0007 */
[----:B------:R-:W-:Y:S02]  /*02d0*/  IMAD.HI.U32 R7, R11, R14, RZ ;  /* 0x0000000e0b077227 */ /* 0x000fe400078e00ff */
[----:B------:R-:W3:Y:S02]  /*02e0*/  I2F.RP R12, R8 ;  /* 0x00000008000c7306 */ /* 0x000ee40000209400 */
[----:B------:R-:W-:-:S05]  /*02f0*/  IMAD R10, R7, R10, R14 ;  /* 0x0000000a070a7224 */ /* 0x000fca00078e020e */
[----:B------:R-:W-:Y:S01]  /*0300*/  ISETP.GT.U32.AND P2, PT, R13, R10, PT ;  /* 0x0000000a0d00720c */ /* 0x000fe20003f44070 */
[----:B---3--:R-:W3:-:S12]  /*0310*/  MUFU.RCP R12, R12 ;  /* 0x0000000c000c7308 */ /* 0x008ed80000001000 */
[----:B------:R-:W-:Y:S02]  /*0320*/  @!P2 IMAD.IADD R10, R10, 0x1, -R13 ;  /* 0x000000010a0aa824 */ /* 0x000fe400078e0a0d */
[----:B------:R-:W-:Y:S01]  /*0330*/  @!P2 VIADD R7, R7, 0x1 ;  /* 0x000000010707a836 */ /* 0x000fe20000000000 */
[----:B------:R-:W-:Y:S02]  /*0340*/  ISETP.NE.AND P2, PT, R9, RZ, PT ;  /* 0x000000ff0900720c */ /* 0x000fe40003f45270 */
[----:B------:R-:W-:Y:S02]  /*0350*/  ISETP.GE.U32.AND P0, PT, R10, R13, PT ;  /* 0x0000000d0a00720c */ /* 0x000fe40003f06070 */
[----:B------:R-:W-:-:S04]  /*0360*/  LOP3.LUT R10, R6, R9, RZ, 0x3c, !PT ;  /* 0x00000009060a7212 */ /* 0x000fc800078e3cff */
[----:B------:R-:W-:Y:S02]  /*0370*/  ISETP.GE.AND P1, PT, R10, RZ, PT ;  /* 0x000000ff0a00720c */ /* 0x000fe40003f26270 */
[----:B---3--:R-:W-:Y:S02]  /*0380*/  IADD3 R11, PT, PT, R12, 0xffffffe, RZ ;  /* 0x0ffffffe0c0b7810 */ /* 0x008fe40007ffe0ff */
[----:B------:R-:W-:-:S03]  /*0390*/  IABS R10, R5 ;  /* 0x00000005000a7213 */ /* 0x000fc60000000000 */
[----:B------:R-:W-:Y:S01]  /*03a0*/  @P0 VIADD R7, R7, 0x1 ;  /* 0x0000000107070836 */ /* 0x000fe20000000000 */
[----:B------:R-:W3:Y:S01]  /*03b0*/  F2I.FTZ.U32.TRUNC.NTZ R11, R11 ;  /* 0x0000000b000b7305 */ /* 0x000ee2000021f000 */
[----:B------:R-:W-:Y:S01]  /*03c0*/  IADD3 R14, PT, PT, RZ, -R10, RZ ;  /* 0x8000000aff0e7210 */ /* 0x000fe20007ffe0ff */
[----:B------:R-:W-:-:S03]  /*03d0*/  IMAD.MOV.U32 R10, RZ, RZ, RZ ;  /* 0x000000ffff0a7224 */ /* 0x000fc600078e00ff */
[----:B------:R-:W-:Y:S02]  /*03e0*/  @!P1 IADD3 R7, PT, PT, -R7, RZ, RZ ;  /* 0x000000ff07079210 */ /* 0x000fe40007ffe1ff */
[----:B------:R-:W-:-:S05]  /*03f0*/  @!P2 LOP3.LUT R7, RZ, R9, RZ, 0x33, !PT ;  /* 0x00000009ff07a212 */ /* 0x000fca00078e33ff */
[----:B------:R-:W-:Y:S02]  /*0400*/  IMAD.MOV R12, RZ, RZ, -R7 ;  /* 0x000000ffff0c7224 */ /* 0x000fe400078e0a07 */
[----:B---3--:R-:W-:Y:S02]  /*0410*/  IMAD.MOV R13, RZ, RZ, -R11 ;  /* 0x000000ffff0d7224 */ /* 0x008fe400078e0a0b */
[----:B------:R-:W-:Y:S02]  /*0420*/  IMAD R12, R9, R12, R6 ;  /* 0x0000000c090c7224 */ /* 0x000fe400078e0206 */
[----:B------:R-:W-:-:S03]  /*0430*/  IMAD R9, R13, R8, RZ ;  /* 0x000000080d097224 */ /* 0x000fc600078e02ff */
[----:B------:R-:W-:Y:S01]  /*0440*/  IABS R13, R12 ;  /* 0x0000000c000d7213 */ /* 0x000fe20000000000 */
[----:B------:R-:W-:Y:S01]  /*0450*/  IMAD.HI.U32 R10, R11, R9, R10 ;  /* 0x000000090b0a7227 */ /* 0x000fe200078e000a */
[----:B------:R-:W-:-:S03]  /*0460*/  LOP3.LUT R12, R12, R5, RZ, 0x3c, !PT ;  /* 0x000000050c0c7212 */ /* 0x000fc600078e3cff */
[----:B------:R-:W-:Y:S01]  /*0470*/  IMAD.MOV.U32 R11, RZ, RZ, R13 ;  /* 0x000000ffff0b7224 */ /* 0x000fe200078e000d */
[----:B------:R-:W-:Y:S01]  /*0480*/  ISETP.GE.AND P1, PT, R12, RZ, PT ;  /* 0x000000ff0c00720c */ /* 0x000fe20003f26270 */
[----:B------:R-:W3:Y:S02]  /*0490*/  I2F.U32.RP R13, R2 ;  /* 0x00000002000d7306 */ /* 0x000ee40000209000 */
[----:B------:R-:W-:-:S04]  /*04a0*/  IMAD.HI.U32 R9, R10, R11, RZ ;  /* 0x0000000b0a097227 */ /* 0x000fc800078e00ff */
[----:B------:R-:W-:-:S05]  /*04b0*/  IMAD R11, R9, R14, R11 ;  /* 0x0000000e090b7224 */ /* 0x000fca00078e020b */
[----:B------:R-:W-:Y:S01]  /*04c0*/  ISETP.GT.U32.AND P2, PT, R8, R11, PT ;  /* 0x0000000b0800720c */ /* 0x000fe20003f44070 */
[----:B---3--:R-:W3:-:S12]  /*04d0*/  MUFU.RCP R13, R13 ;  /* 0x0000000d000d7308 */ /* 0x008ed80000001000 */
[-C--:B------:R-:W-:Y:S01]  /*04e0*/  @!P2 IADD3 R11, PT, PT, R11, -R8.reuse, RZ ;  /* 0x800000080b0ba210 */ /* 0x080fe20007ffe0ff */
[----:B------:R-:W-:Y:S01]  /*04f0*/  @!P2 VIADD R9, R9, 0x1 ;  /* 0x000000010909a836 */ /* 0x000fe20000000000 */
[----:B------:R-:W-:Y:S02]  /*0500*/  ISETP.NE.AND P2, PT, R5, RZ, PT ;  /* 0x000000ff0500720c */ /* 0x000fe40003f45270 */
[----:B------:R-:W-:Y:S01]  /*0510*/  ISETP.GE.U32.AND P0, PT, R11, R8, PT ;  /* 0x000000080b00720c */ /* 0x000fe20003f06070 */
[----:B---3--:R-:W-:-:S04]  /*0520*/  VIADD R10, R13, 0xffffffe ;  /* 0x0ffffffe0d0a7836 */ /* 0x008fc80000000000 */
[----:B------:R3:W5:Y:S08]  /*0530*/  F2I.FTZ.U32.TRUNC.NTZ R11, R10 ;  /* 0x0000000a000b7305 */ /* 0x000770000021f000 */
[----:B------:R-:W-:Y:S01]  /*0540*/  @P0 IADD3 R9, PT, PT, R9, 0x1, RZ ;  /* 0x0000000109090810 */ /* 0x000fe20007ffe0ff */
[----:B---3--:R-:W-:-:S04]  /*0550*/  IMAD.MOV.U32 R10, RZ, RZ, RZ ;  /* 0x000000ffff0a7224 */ /* 0x008fc800078e00ff */
[----:B------:R-:W-:Y:S01]  /*0560*/  @!P1 IMAD.MOV R9, RZ, RZ, -R9 ;  /* 0x000000ffff099224 */ /* 0x000fe200078e0a09 */
[----:B------:R-:W-:Y:S02]  /*0570*/  @!P2 LOP3.LUT R9, RZ, R5, RZ, 0x33, !PT ;  /* 0x00000005ff09a212 */ /* 0x000fe400078e33ff */
[----:B------:R-:W-:Y:S01]  /*0580*/  ISETP.NE.U32.AND P2, PT, R2, RZ, PT ;  /* 0x000000ff0200720c */ /* 0x000fe20003f45070 */
[----:B-----5:R-:W-:Y:S02]  /*0590*/  IMAD.MOV R13, RZ, RZ, -R11 ;  /* 0x000000ffff0d7224 */ /* 0x020fe400078e0a0b */
[----:B------:R-:W-:Y:S02]  /*05a0*/  IMAD R4, R4, R7, R9 ;  /* 0x0000000704047224 */ /* 0x000fe400078e0209 */
[-C--:B------:R-:W-:Y:S02]  /*05b0*/  IMAD R13, R13, R2.reuse, RZ ;  /* 0x000000020d0d7224 */ /* 0x080fe400078e02ff */
[----:B------:R-:W-:Y:S01]  /*05c0*/  IMAD R7, R7, R2, RZ ;  /* 0x0000000207077224 */ /* 0x000fe200078e02ff */
[----:B------:R-:W-:Y:S01]  /*05d0*/  IADD3 R4, PT, PT, -R4, RZ, RZ ;  /* 0x000000ff04047210 */ /* 0x000fe20007ffe1ff */
[----:B------:R-:W-:-:S04]  /*05e0*/  IMAD.HI.U32 R10, R11, R13, R10 ;  /* 0x0000000d0b0a7227 */ /* 0x000fc800078e000a */
[----:B------:R-:W-:Y:S02]  /*05f0*/  IMAD R13, R5, R4, R6 ;  /* 0x00000004050d7224 */ /* 0x000fe400078e0206 */
[----:B------:R-:W3:Y:S01]  /*0600*/  S2R R4, SR_TID.X ;  /* 0x0000000000047919 */ /* 0x000ee20000002100 */
[----:B------:R-:W-:Y:S02]  /*0610*/  IMAD.SHL.U32 R6, R3, 0x4, RZ ;  /* 0x0000000403067824 */ /* 0x000fe400078e00ff */
[----:B------:R-:W-:-:S03]  /*0620*/  IMAD.HI.U32 R10, R10, R13, RZ ;  /* 0x0000000d0a0a7227 */ /* 0x000fc600078e00ff */
[----:B------:R-:W-:Y:S02]  /*0630*/  LOP3.LUT R11, R6, 0x8, RZ, 0xc0, !PT ;  /* 0x00000008060b7812 */ /* 0x000fe400078ec0ff */
[----:B------:R-:W-:-:S05]  /*0640*/  IADD3 R5, PT, PT, -R10, RZ, RZ ;  /* 0x000000ff0a057210 */ /* 0x000fca0007ffe1ff */
[----:B------:R-:W-:-:S05]  /*0650*/  IMAD R5, R2, R5, R13 ;  /* 0x0000000502057224 */ /* 0x000fca00078e020d */
[----:B------:R-:W-:-:S13]  /*0660*/  ISETP.GE.U32.AND P0, PT, R5, R2, PT ;  /* 0x000000020500720c */ /* 0x000fda0003f06070 */
[----:B------:R-:W-:Y:S01]  /*0670*/  @P0 IMAD.IADD R5, R5, 0x1, -R2 ;  /* 0x0000000105050824 */ /* 0x000fe200078e0a02 */
[----:B------:R-:W-:Y:S01]  /*0680*/  @P0 IADD3 R10, PT, PT, R10, 0x1, RZ ;  /* 0x000000010a0a0810 */ /* 0x000fe20007ffe0ff */
[C---:B---3--:R-:W-:Y:S01]  /*0690*/  IMAD.SHL.U32 R8, R4.reuse, 0x2, RZ ;  /* 0x0000000204087824 */ /* 0x048fe200078e00ff */
[----:B------:R-:W-:Y:S02]  /*06a0*/  LEA.HI R6, R4, R11, RZ, 0x1e ;  /* 0x0000000b04067211 */ /* 0x000fe400078ff0ff */
[----:B------:R-:W-:Y:S02]  /*06b0*/  ISETP.GE.U32.AND P1, PT, R5, R2, PT ;  /* 0x000000020500720c */ /* 0x000fe40003f26070 */
[----:B------:R-:W-:Y:S02]  /*06c0*/  SHF.L.U32 R5, R3, 0x3, RZ ;  /* 0x0000000303057819 */ /* 0x000fe400000006ff */
[----:B------:R-:W-:Y:S02]  /*06d0*/  LOP3.LUT R8, R8, 0x6, RZ, 0xc0, !PT ;  /* 0x0000000608087812 */ /* 0x000fe400078ec0ff */
[----:B------:R-:W-:-:S02]  /*06e0*/  LEA R7, R7, R6, 0x4 ;  /* 0x0000000607077211 */ /* 0x000fc400078e20ff */
[----:B------:R-:W-:-:S05]  /*06f0*/  LOP3.LUT R5, R8, 0x8, R5, 0xf8, !PT ;  /* 0x0000000808057812 */ /* 0x000fca00078ef805 */
[----:B------:R-:W-:Y:S01]  /*0700*/  @P1 IADD3 R10, PT, PT, R10, 0x1, RZ ;  /* 0x000000010a0a1810 */ /* 0x000fe20007ffe0ff */
[----:B------:R-:W-:Y:S01]  /*0710*/  IMAD R5, R0, R9, R5 ;  /* 0x0000000900057224 */ /* 0x000fe200078e0205 */
[----:B------:R-:W-:-:S05]  /*0720*/  @!P2 LOP3.LUT R10, RZ, R2, RZ, 0x33, !PT ;  /* 0x00000002ff0aa212 */ /* 0x000fca00078e33ff */
[----:B------:R-:W-:Y:S02]  /*0730*/  IMAD.MOV R8, RZ, RZ, -R10 ;  /* 0x000000ffff087224 */ /* 0x000fe400078e0a0a */
[----:B------:R-:W-:Y:S02]  /*0740*/  IMAD R5, R10, 0x10, R5 ;  /* 0x000000100a057824 */ /* 0x000fe400078e0205 */
[----:B------:R-:W-:-:S05]  /*0750*/  IMAD R2, R2, R8, R13 ;  /* 0x0000000802027224 */ /* 0x000fca00078e020d */
[----:B------:R-:W-:-:S04]  /*0760*/  LEA R2, R2, R7, 0x4 ;  /* 0x0000000702027211 */ /* 0x000fc800078e20ff */
[----:B------:R-:W-:-:S04]  /*0770*/  VIMNMX.U32 R0, PT, PT, R2, R5, !PT ;  /* 0x0000000502007248 */ /* 0x000fc80007fe0000 */
[----:B0-----:R-:W-:-:S13]  /*0780*/  ISETP.GE.U32.AND P0, PT, R0, R15, PT ;  /* 0x0000000f0000720c */ /* 0x001fda0003f06070 */
[----:B------:R-:W0:Y:S01]  /*0790*/  @!P0 LDC.64 R6, c[0x0][0x388] ;  /* 0x0000e200ff068b82 */ /* 0x000e220000000a00 */
[----:B----4-:R-:W-:Y:S02]  /*07a0*/  @!P0 IMAD R0, R15, UR4, RZ ;  /* 0x000000040f008c24 */ /* 0x010fe4000f8e02ff */
[-C--:B------:R-:W-:Y:S02]  /*07b0*/  @!P0 IMAD R5, R2, R15.reuse, R5 ;  /* 0x0000000f02058224 */ /* 0x080fe400078e0205 */
[----:B------:R-:W-:-:S05]  /*07c0*/  @!P0 IMAD R0, R0, R15, RZ ;  /* 0x0000000f00008224 */ /* 0x000fca00078e02ff */
[----:B------:R-:W-:-:S04]  /*07d0*/  @!P0 SHF.R.U32.HI R0, RZ, 0x1, R0 ;  /* 0x00000001ff008819 */ /* 0x000fc80000011600 */
[----:B------:R-:W-:-:S05]  /*07e0*/  @!P0 LEA.HI R5, R5, R0, RZ, 0x1f ;  /* 0x0000000005058211 */ /* 0x000fca00078ff8ff */
[----:B0-----:R-:W-:-:S06]  /*07f0*/  @!P0 IMAD.WIDE.U32 R6, R5, 0x4, R6 ;  /* 0x0000000405068825 */ /* 0x001fcc00078e0006 */
[----:B-1----:R-:W3:Y:S01]  /*0800*/  @!P0 LDG.E.CONSTANT R6, desc[UR6][R6.64] ;  /* 0x0000000606068981 */ /* 0x002ee2000c1e9900 */
[----:B------:R-:W0:Y:S01]  /*0810*/  LDC R0, c[0x0][0x374] ;  /* 0x0000dd00ff007b82 */ /* 0x000e220000000800 */
[----:B------:R-:W-:Y:S02]  /*0820*/  IMAD R3, R3, 0x20, R4 ;  /* 0x0000002003037824 */ /* 0x000fe400078e0204 */
[----:B------:R-:W-:Y:S02]  /*0830*/  IMAD.MOV.U32 R5, RZ, RZ, 0xf753 ;  /* 0x0000f753ff057424 */ /* 0x000fe400078e00ff */
[----:B0-----:R-:W-:-:S05]  /*0840*/  IMAD R0, R0, UR4, RZ ;  /* 0x0000000400007c24 */ /* 0x001fca000f8e02ff */
[----:B------:R-:W-:Y:S01]  /*0850*/  LEA R3, P1, R0, R3, 0x5 ;  /* 0x0000000300037211 */ /* 0x000fe200078228ff */
[----:B------:R-:W-:-:S03]  /*0860*/  HFMA2 R0, -RZ, RZ, 0, -30000 ;  /* 0x0000f753ff007431 */ /* 0x000fc600000001ff */
[----:B------:R-:W-:Y:S02]  /*0870*/  IADD3.X R4, PT, PT, RZ, RZ, RZ, P1, !PT ;  /* 0x000000ffff047210 */ /* 0x000fe40000ffe4ff */
[----:B--2---:R-:W-:-:S04]  /*0880*/  LEA R2, P1, R3, UR8, 0x2 ;  /* 0x0000000803027c11 */ /* 0x004fc8000f8210ff */
[----:B------:R-:W-:Y:S02]  /*0890*/  LEA.HI.X R3, R3, UR9, R4, 0x2, P1 ;  /* 0x0000000903037c11 */ /* 0x000fe400088f1404 */
[----:B------:R-:W-:-:S04]  /*08a0*/  PRMT R0, R0, 0x5410, R5 ;  /* 0x0000541000007816 */ /* 0x000fc80000000005 */
[----:B---3--:R-:W-:-:S04]  /*08b0*/  @!P0 PRMT R0, R6, 0x7610, R0 ;  /* 0x0000761006008816 */ /* 0x008fc80000000000 */
[----:B------:R-:W-:-:S05]  /*08c0*/  @!P0 PRMT R0, R0, 0x7610, R6 ;  /* 0x0000761000008816 */ /* 0x000fca0000000006 */
[----:B------:R-:W-:Y:S01]  /*08d0*/  STG.E desc[UR6][R2.64], R0 ;  /* 0x0000000002007986 */ /* 0x000fe2000c101906 */
[----:B------:R-:W-:Y:S05]  /*08e0*/  EXIT ;  /* 0x000000000000794d */ /* 0x000fea0003800000 */
.L_x_3:
        /* <DEDUP_REMOVED lines=9> */
.L_x_5:


//--------------------- .nv.global.init           --------------------------
	.section	.nv.global.init,"aw",@progbits
	.align	4
.nv.global.init:
	.type		mrg32k3aM1SubSeq,@object
	.size		mrg32k3aM1SubSeq,(mrg32k3aM2SubSeq - mrg32k3aM1SubSeq)
mrg32k3aM1SubSeq:
        /*0000*/ 	.byte	0x0b, 0xcc, 0xee, 0x04, 0x73, 0x29, 0x8b, 0x6f, 0xf6, 0x53, 0x03, 0xf6, 0x23, 0xf6, 0xea, 0xda
        /* <DEDUP_REMOVED lines=125> */
	.type		mrg32k3aM2SubSeq,@object
	.size		mrg32k3aM2SubSeq,(mrg32k3aM1 - mrg32k3aM2SubSeq)
mrg32k3aM2SubSeq:
        /* <DEDUP_REMOVED lines=126> */
	.type		mrg32k3aM1,@object
	.size		mrg32k3aM1,(mrg32k3aM1Seq - mrg32k3aM1)
mrg32k3aM1:
        /* <DEDUP_REMOVED lines=144> */
	.type		mrg32k3aM1Seq,@object
	.size		mrg32k3aM1Seq,(mrg32k3aM2 - mrg32k3aM1Seq)
mrg32k3aM1Seq:
        /* <DEDUP_REMOVED lines=144> */
	.type		mrg32k3aM2,@object
	.size		mrg32k3aM2,(mrg32k3aM2Seq - mrg32k3aM2)
mrg32k3aM2:
        /* <DEDUP_REMOVED lines=144> */
	.type		mrg32k3aM2Seq,@object
	.size		mrg32k3aM2Seq,(precalc_xorwow_matrix - mrg32k3aM2Seq)
mrg32k3aM2Seq:
        /* <DEDUP_REMOVED lines=144> */
	.type		precalc_xorwow_matrix,@object
	.size		precalc_xorwow_matrix,(precalc_xorwow_offset_matrix - precalc_xorwow_matrix)
precalc_xorwow_matrix:
        /* <DEDUP_REMOVED lines=6400> */
	.type		precalc_xorwow_offset_matrix,@object
	.size		precalc_xorwow_offset_matrix,(.L_1 - precalc_xorwow_offset_matrix)
precalc_xorwow_offset_matrix:
        /* <DEDUP_REMOVED lines=6400> */
.L_1:


//--------------------- .nv.shared.reserved.0     --------------------------
	.section	.nv.shared.reserved.0,"aw",@nobits
	.weak		__nv_reservedSMEM_offset_0_alias
	.size		__nv_reservedSMEM_offset_0_alias, 0, 64
	.other		__nv_reservedSMEM_offset_0_alias,@"STO_CUDA_RESERVED_SHARED STV_DEFAULT"
__nv_reservedSMEM_offset_0_alias:
	.zero		0
	.zero		64


//--------------------- .nv.global                --------------------------
	.section	.nv.global,"aw",@nobits
.nv.global:
	.type		_ZN56_INTERNAL_bdaefb4d_25_transform_mask_kernels_cu_798a90c24cuda3std6ranges3__45__cpo9iter_moveE,@object
	.size		_ZN56_INTERNAL_bdaefb4d_25_transform_mask_kernels_cu_798a90c24cuda3std6ranges3__45__cpo9iter_moveE,(_ZN56_INTERNAL_bdaefb4d_25_transform_mask_kernels_cu_798a90c24cuda3std3__458_GLOBAL__N__bdaefb4d_25_transform_mask_kernels_cu_798a90c26ignoreE - _ZN56_INTERNAL_bdaefb4d_25_transform_mask_kernels_cu_798a90c24cuda3std6ranges3__45__cpo9iter_moveE)
_ZN56_INTERNAL_bdaefb4d_25_transform_mask_kernels_cu_798a90c24cuda3std6ranges3__45__cpo9iter_moveE:
	.zero		1
	.type		_ZN56_INTERNAL_bdaefb4d_25_transform_mask_kernels_cu_798a90c24cuda3std3__458_GLOBAL__N__bdaefb4d_25_transform_mask_kernels_cu_798a90c26ignoreE,@object
	.size		_ZN56_INTERNAL_bdaefb4d_25_transform_mask_kernels_cu_798a90c24cuda3std3__458_GLOBAL__N__bdaefb4d_25_transform_mask_kernels_cu_798a90c26ignoreE,(_ZN56_INTERNAL_bdaefb4d_25_transform_mask_kernels_cu_798a90c24cuda3std3__45__cpo4cendE - _ZN56_INTERNAL_bdaefb4d_25_transform_mask_kernels_cu_798a90c24cuda3std3__458_GLOBAL__N__bdaefb4d_25_transform_mask_kernels_cu_798a90c26ignoreE)
_ZN56_INTERNAL_bdaefb4d_25_transform_mask_kernels_cu_798a90c24cuda3std3__458_GLOBAL__N__bdaefb4d_25_transform_mask_kernels_cu_798a90c26ignoreE:
	.zero		1
	.type		_ZN56_INTERNAL_bdaefb4d_25_transform_mask_kernels_cu_798a90c24cuda3std3__45__cpo4cendE,@object
	.size		_ZN56_INTERNAL_bdaefb4d_25_transform_mask_kernels_cu_798a90c24cuda3std3__45__cpo4cendE,(_ZN56_INTERNAL_bdaefb4d_25_transform_mask_kernels_cu_798a90c24cuda3std3__45__cpo3endE - _ZN56_INTERNAL_bdaefb4d_25_transform_mask_kernels_cu_798a90c24cuda3std3__45__cpo4cendE)
_ZN56_INTERNAL_bdaefb4d_25_transform_mask_kernels_cu_798a90c24cuda3std3__45__cpo4cendE:
	.zero		1
	.type		_ZN56_INTERNAL_bdaefb4d_25_transform_mask_kernels_cu_798a90c24cuda3std3__45__cpo3endE,@object
	.size		_ZN56_INTERNAL_bdaefb4d_25_transform_mask_kernels_cu_798a90c24cuda3std3__45__cpo3endE,(_ZN56_INTERNAL_bdaefb4d_25_transform_mask_kernels_cu_798a90c24cuda3std3__48in_placeE - _ZN56_INTERNAL_bdaefb4d_25_transform_mask_kernels_cu_798a90c24cuda3std3__45__cpo3endE)
_ZN56_INTERNAL_bdaefb4d_25_transform_mask_kernels_cu_798a90c24cuda3std3__45__cpo3endE:
	.zero		1
	.type		_ZN56_INTERNAL_bdaefb4d_25_transform_mask_kernels_cu_798a90c24cuda3std3__48in_placeE,@object
	.size		_ZN56_INTERNAL_bdaefb4d_25_transform_mask_kernels_cu_798a90c24cuda3std3__48in_placeE,(_ZN56_INTERNAL_bdaefb4d_25_transform_mask_kernels_cu_798a90c24cuda3std6ranges3__45__cpo7advanceE - _ZN56_INTERNAL_bdaefb4d_25_transform_mask_kernels_cu_798a90c24cuda3std3__48in_placeE)
_ZN56_INTERNAL_bdaefb4d_25_transform_mask_kernels_cu_798a90c24cuda3std3__48in_placeE:
	.zero		1
	.type		_ZN56_INTERNAL_bdaefb4d_25_transform_mask_kernels_cu_798a90c24cuda3std6ranges3__45__cpo7advanceE,@object
	.size		_ZN56_INTERNAL_bdaefb4d_25_transform_mask_kernels_cu_798a90c24cuda3std6ranges3__45__cpo7advanceE,(_ZN56_INTERNAL_bdaefb4d_25_transform_mask_kernels_cu_798a90c24cuda3std3__45__cpo5beginE - _ZN56_INTERNAL_bdaefb4d_25_transform_mask_kernels_cu_798a90c24cuda3std6ranges3__45__cpo7advanceE)
_ZN56_INTERNAL_bdaefb4d_25_transform_mask_kernels_cu_798a90c24cuda3std6ranges3__45__cpo7advanceE:
	.zero		1
	.type		_ZN56_INTERNAL_bdaefb4d_25_transform_mask_kernels_cu_798a90c24cuda3std3__45__cpo5beginE,@object
	.size		_ZN56_INTERNAL_bdaefb4d_25_transform_mask_kernels_cu_798a90c24cuda3std3__45__cpo5beginE,(_ZN56_INTERNAL_bdaefb4d_25_transform_mask_kernels_cu_798a90c24cuda3std3__419piecewise_constructE - _ZN56_INTERNAL_bdaefb4d_25_transform_mask_kernels_cu_798a90c24cuda3std3__45__cpo5beginE)
_ZN56_INTERNAL_bdaefb4d_25_transform_mask_kernels_cu_798a90c24cuda3std3__45__cpo5beginE:
	.zero		1
	.type		_ZN56_INTERNAL_bdaefb4d_25_transform_mask_kernels_cu_798a90c24cuda3std3__419piecewise_constructE,@object
	.size		_ZN56_INTERNAL_bdaefb4d_25_transform_mask_kernels_cu_798a90c24cuda3std3__419piecewise_constructE,(_ZN56_INTERNAL_bdaefb4d_25_transform_mask_kernels_cu_798a90c24cuda3std3__45__cpo6cbeginE - _ZN56_INTERNAL_bdaefb4d_25_transform_mask_kernels_cu_798a90c24cuda3std3__419piecewise_constructE)
_ZN56_INTERNAL_bdaefb4d_25_transform_mask_kernels_cu_798a90c24cuda3std3__419piecewise_constructE:
	.zero		1
	.type		_ZN56_INTERNAL_bdaefb4d_25_transform_mask_kernels_cu_798a90c24cuda3std3__45__cpo6cbeginE,@object
	.size		_ZN56_INTERNAL_bdaefb4d_25_transform_mask_kernels_cu_798a90c24cuda3std3__45__cpo6cbeginE,(_ZN56_INTERNAL_bdaefb4d_25_transform_mask_kernels_cu_798a90c24cuda3std6ranges3__45__cpo4swapE - _ZN56_INTERNAL_bdaefb4d_25_transform_mask_kernels_cu_798a90c24cuda3std3__45__cpo6cbeginE)
_ZN56_INTERNAL_bdaefb4d_25_transform_mask_kernels_cu_798a90c24cuda3std3__45__cpo6cbeginE:
	.zero		1
	.type		_ZN56_INTERNAL_bdaefb4d_25_transform_mask_kernels_cu_798a90c24cuda3std6ranges3__45__cpo4swapE,@object
	.size		_ZN56_INTERNAL_bdaefb4d_25_transform_mask_kernels_cu_798a90c24cuda3std6ranges3__45__cpo4swapE,(.L_16 - _ZN56_INTERNAL_bdaefb4d_25_transform_mask_kernels_cu_798a90c24cuda3std6ranges3__45__cpo4swapE)
_ZN56_INTERNAL_bdaefb4d_25_transform_mask_kernels_cu_798a90c24cuda3std6ranges3__45__cpo4swapE:
	.zero		1
.L_16:


//--------------------- .nv.constant0._ZN17fastertransformer21transform_mask_kernelEP6__halfPKS0_jjjjj --------------------------
	.section	.nv.constant0._ZN17fastertransformer21transform_mask_kernelEP6__halfPKS0_jjjjj,"a",@progbits
	.sectionflags	@""
	.align	4
.nv.constant0._ZN17fastertransformer21transform_mask_kernelEP6__halfPKS0_jjjjj:
	.zero		932


//--------------------- .nv.constant0._ZN17fastertransformer21transform_mask_kernelEP7__half2PKS0_jjjjj --------------------------
	.section	.nv.constant0._ZN17fastertransformer21transform_mask_kernelEP7__half2PKS0_jjjjj,"a",@progbits
	.sectionflags	@""
	.align	4
.nv.constant0._ZN17fastertransformer21transform_mask_kernelEP7__half2PKS0_jjjjj:
	.zero		932


//--------------------- SYMBOLS --------------------------

	.type		.nv.reservedSmem.offset0,@object
	.size		.nv.reservedSmem.offset0,0x4
